//
// Generated by NVIDIA NVVM Compiler
//
// Compiler Build ID: CL-36424714
// Cuda compilation tools, release 13.0, V13.0.88
// Based on NVVM 20.0.0
//

.version 9.0
.target sm_100
.address_size 64

	// .globl	_Z22upper_triangle_rowwisePKfiS0_iPf

.visible .entry _Z22upper_triangle_rowwisePKfiS0_iPf(
	.param .u64 .ptr .align 1 _Z22upper_triangle_rowwisePKfiS0_iPf_param_0,
	.param .u32 _Z22upper_triangle_rowwisePKfiS0_iPf_param_1,
	.param .u64 .ptr .align 1 _Z22upper_triangle_rowwisePKfiS0_iPf_param_2,
	.param .u32 _Z22upper_triangle_rowwisePKfiS0_iPf_param_3,
	.param .u64 .ptr .align 1 _Z22upper_triangle_rowwisePKfiS0_iPf_param_4
)
{
	.reg .pred 	%p<11>;
	.reg .b32 	%r<44>;
	.reg .b32 	%f<85>;
	.reg .b64 	%rd<18>;

	ld.param.u64 	%rd3, [_Z22upper_triangle_rowwisePKfiS0_iPf_param_0];
	ld.param.u32 	%r28, [_Z22upper_triangle_rowwisePKfiS0_iPf_param_1];
	ld.param.u64 	%rd5, [_Z22upper_triangle_rowwisePKfiS0_iPf_param_2];
	ld.param.u32 	%r27, [_Z22upper_triangle_rowwisePKfiS0_iPf_param_3];
	ld.param.u64 	%rd4, [_Z22upper_triangle_rowwisePKfiS0_iPf_param_4];
	cvta.to.global.u64 	%rd1, %rd5;
	mov.u32 	%r29, %ctaid.x;
	mov.u32 	%r30, %ntid.x;
	mul.lo.s32 	%r1, %r29, %r30;
	mov.u32 	%r2, %tid.x;
	add.s32 	%r37, %r1, %r2;
	setp.ge.s32 	%p1, %r37, %r28;
	@%p1 bra 	$L__BB0_16;
	cvta.to.global.u64 	%rd6, %rd3;
	mul.wide.s32 	%rd7, %r37, 4;
	add.s64 	%rd8, %rd6, %rd7;
	ld.global.nc.f32 	%f1, [%rd8];
	add.s32 	%r40, %r37, 1;
	setp.ge.s32 	%p2, %r40, %r27;
	mov.f32 	%f84, 0f00000000;
	@%p2 bra 	$L__BB0_15;
	not.b32 	%r31, %r1;
	add.s32 	%r32, %r27, %r31;
	sub.s32 	%r5, %r32, %r2;
	sub.s32 	%r33, %r27, %r37;
	add.s32 	%r34, %r33, -2;
	and.b32  	%r6, %r5, 15;
	setp.lt.u32 	%p3, %r34, 15;
	mov.f32 	%f84, 0f00000000;
	@%p3 bra 	$L__BB0_6;
	and.b32  	%r35, %r5, -16;
	neg.s32 	%r36, %r35;
	add.s64 	%rd2, %rd1, 32;
	mov.f32 	%f84, 0f00000000;
$L__BB0_4:
	.pragma "nounroll";
	mul.wide.s32 	%rd9, %r40, 4;
	add.s64 	%rd10, %rd2, %rd9;
	ld.global.nc.f32 	%f19, [%rd10+-32];
	fma.rn.f32 	%f20, %f1, %f19, %f84;
	ld.global.nc.f32 	%f21, [%rd10+-28];
	fma.rn.f32 	%f22, %f1, %f21, %f20;
	ld.global.nc.f32 	%f23, [%rd10+-24];
	fma.rn.f32 	%f24, %f1, %f23, %f22;
	ld.global.nc.f32 	%f25, [%rd10+-20];
	fma.rn.f32 	%f26, %f1, %f25, %f24;
	ld.global.nc.f32 	%f27, [%rd10+-16];
	fma.rn.f32 	%f28, %f1, %f27, %f26;
	ld.global.nc.f32 	%f29, [%rd10+-12];
	fma.rn.f32 	%f30, %f1, %f29, %f28;
	ld.global.nc.f32 	%f31, [%rd10+-8];
	fma.rn.f32 	%f32, %f1, %f31, %f30;
	ld.global.nc.f32 	%f33, [%rd10+-4];
	fma.rn.f32 	%f34, %f1, %f33, %f32;
	ld.global.nc.f32 	%f35, [%rd10];
	fma.rn.f32 	%f36, %f1, %f35, %f34;
	ld.global.nc.f32 	%f37, [%rd10+4];
	fma.rn.f32 	%f38, %f1, %f37, %f36;
	ld.global.nc.f32 	%f39, [%rd10+8];
	fma.rn.f32 	%f40, %f1, %f39, %f38;
	ld.global.nc.f32 	%f41, [%rd10+12];
	fma.rn.f32 	%f42, %f1, %f41, %f40;
	ld.global.nc.f32 	%f43, [%rd10+16];
	fma.rn.f32 	%f44, %f1, %f43, %f42;
	ld.global.nc.f32 	%f45, [%rd10+20];
	fma.rn.f32 	%f46, %f1, %f45, %f44;
	ld.global.nc.f32 	%f47, [%rd10+24];
	fma.rn.f32 	%f48, %f1, %f47, %f46;
	ld.global.nc.f32 	%f49, [%rd10+28];
	fma.rn.f32 	%f84, %f1, %f49, %f48;
	add.s32 	%r40, %r40, 16;
	add.s32 	%r37, %r37, 16;
	add.s32 	%r36, %r36, 16;
	setp.ne.s32 	%p4, %r36, 0;
	@%p4 bra 	$L__BB0_4;
	add.s32 	%r40, %r37, 1;
$L__BB0_6:
	setp.eq.s32 	%p5, %r6, 0;
	@%p5 bra 	$L__BB0_15;
	and.b32  	%r16, %r5, 7;
	setp.lt.u32 	%p6, %r6, 8;
	@%p6 bra 	$L__BB0_9;
	mul.wide.s32 	%rd11, %r40, 4;
	add.s64 	%rd12, %rd1, %rd11;
	ld.global.nc.f32 	%f51, [%rd12];
	fma.rn.f32 	%f52, %f1, %f51, %f84;
	ld.global.nc.f32 	%f53, [%rd12+4];
	fma.rn.f32 	%f54, %f1, %f53, %f52;
	ld.global.nc.f32 	%f55, [%rd12+8];
	fma.rn.f32 	%f56, %f1, %f55, %f54;
	ld.global.nc.f32 	%f57, [%rd12+12];
	fma.rn.f32 	%f58, %f1, %f57, %f56;
	ld.global.nc.f32 	%f59, [%rd12+16];
	fma.rn.f32 	%f60, %f1, %f59, %f58;
	ld.global.nc.f32 	%f61, [%rd12+20];
	fma.rn.f32 	%f62, %f1, %f61, %f60;
	ld.global.nc.f32 	%f63, [%rd12+24];
	fma.rn.f32 	%f64, %f1, %f63, %f62;
	ld.global.nc.f32 	%f65, [%rd12+28];
	fma.rn.f32 	%f84, %f1, %f65, %f64;
	add.s32 	%r40, %r40, 8;
$L__BB0_9:
	setp.eq.s32 	%p7, %r16, 0;
	@%p7 bra 	$L__BB0_15;
	and.b32  	%r19, %r5, 3;
	setp.lt.u32 	%p8, %r16, 4;
	@%p8 bra 	$L__BB0_12;
	mul.wide.s32 	%rd13, %r40, 4;
	add.s64 	%rd14, %rd1, %rd13;
	ld.global.nc.f32 	%f67, [%rd14];
	fma.rn.f32 	%f68, %f1, %f67, %f84;
	ld.global.nc.f32 	%f69, [%rd14+4];
	fma.rn.f32 	%f70, %f1, %f69, %f68;
	ld.global.nc.f32 	%f71, [%rd14+8];
	fma.rn.f32 	%f72, %f1, %f71, %f70;
	ld.global.nc.f32 	%f73, [%rd14+12];
	fma.rn.f32 	%f84, %f1, %f73, %f72;
	add.s32 	%r40, %r40, 4;
$L__BB0_12:
	setp.eq.s32 	%p9, %r19, 0;
	@%p9 bra 	$L__BB0_15;
	neg.s32 	%r42, %r19;
$L__BB0_14:
	.pragma "nounroll";
	mul.wide.s32 	%rd15, %r40, 4;
	add.s64 	%rd16, %rd1, %rd15;
	ld.global.nc.f32 	%f74, [%rd16];
	fma.rn.f32 	%f84, %f1, %f74, %f84;
	add.s32 	%r40, %r40, 1;
	add.s32 	%r42, %r42, 1;
	setp.ne.s32 	%p10, %r42, 0;
	@%p10 bra 	$L__BB0_14;
$L__BB0_15:
	cvta.to.global.u64 	%rd17, %rd4;
	atom.global.add.f32 	%f75, [%rd17], %f84;
$L__BB0_16:
	ret;

}


// ===== COMPILED SASS (sm_100) =====

	.target	sm_100

	.elftype	@"ET_EXEC"


//--------------------- .note.nv.tkinfo           --------------------------
	.section	.note.nv.tkinfo,"",@"SHT_NOTE"
	.sectionflags	@"SHF_NOTE_NV_TKINFO"
	.tkinfo
        /*0018*/ 	.word	0x00000002
        /*0030*/ 	.string	""
        /*0030*/ 	.string	"ptxas"
        /*0030*/ 	.string	"Cuda compilation tools, release 13.0, V13.0.88"
        /*0030*/ 	.string	"Build cuda_13.0.r13.0/compiler.36424714_0"
        /*0030*/ 	.string	"-arch sm_100 -m 64 "



//--------------------- .note.nv.cuinfo           --------------------------
	.section	.note.nv.cuinfo,"",@"SHT_NOTE"
	.sectionflags	@"SHF_NOTE_NV_CUINFO"
        /*0018*/ 	.short	0x0002
        /*001a*/ 	.short	0x0064
        /*001c*/ 	.short	0x0082
	.zero		2


//--------------------- .nv.info                  --------------------------
	.section	.nv.info,"",@"SHT_CUDA_INFO"
	.align	4


	//----- nvinfo : EIATTR_REGCOUNT
	.align		4
        /*0000*/ 	.byte	0x04, 0x2f
        /*0002*/ 	.short	(.L_1 - .L_0)
	.align		4
.L_0:
        /*0004*/ 	.word	index@(_Z22upper_triangle_rowwisePKfiS0_iPf)
        /*0008*/ 	.word	0x0000001f


	//----- nvinfo : EIATTR_FRAME_SIZE
	.align		4
.L_1:
        /*000c*/ 	.byte	0x04, 0x11
        /*000e*/ 	.short	(.L_3 - .L_2)
	.align		4
.L_2:
        /*0010*/ 	.word	index@(_Z22upper_triangle_rowwisePKfiS0_iPf)
        /*0014*/ 	.word	0x00000000


	//----- nvinfo : EIATTR_MIN_STACK_SIZE
	.align		4
.L_3:
        /*0018*/ 	.byte	0x04, 0x12
        /*001a*/ 	.short	(.L_5 - .L_4)
	.align		4
.L_4:
        /*001c*/ 	.word	index@(_Z22upper_triangle_rowwisePKfiS0_iPf)
        /*0020*/ 	.word	0x00000000
.L_5:


//--------------------- .nv.compat                --------------------------
	.section	.nv.compat,"",@"SHT_CUDA_COMPAT_INFO"
	.align	4
        /*0000*/ 	.byte	0x02, 0x09, 0x00, 0x00, 0x02, 0x02, 0x01, 0x00, 0x02, 0x05, 0x05, 0x00, 0x03, 0x07, 0x01, 0x01
        /*0010*/ 	.byte	0x02, 0x03, 0x00, 0x00, 0x02, 0x06, 0x01, 0x00, 0x04, 0x0b, 0x08, 0x00, 0x09, 0x00, 0x00, 0x00
        /*0020*/ 	.byte	0x00, 0x00, 0x00, 0x00


//--------------------- .nv.info._Z22upper_triangle_rowwisePKfiS0_iPf --------------------------
	.section	.nv.info._Z22upper_triangle_rowwisePKfiS0_iPf,"",@"SHT_CUDA_INFO"
	.sectionflags	@""
	.align	4


	//----- nvinfo : EIATTR_CUDA_API_VERSION
	.align		4
        /*0000*/ 	.byte	0x04, 0x37
        /*0002*/ 	.short	(.L_7 - .L_6)
.L_6:
        /*0004*/ 	.word	0x00000082


	//----- nvinfo : EIATTR_KPARAM_INFO
	.align		4
.L_7:
        /*0008*/ 	.byte	0x04, 0x17
        /*000a*/ 	.short	(.L_9 - .L_8)
.L_8:
        /*000c*/ 	.word	0x00000000
        /*0010*/ 	.short	0x0004
        /*0012*/ 	.short	0x0020
        /*0014*/ 	.byte	0x00, 0xf5, 0x21, 0x00


	//----- nvinfo : EIATTR_KPARAM_INFO
	.align		4
.L_9:
        /*0018*/ 	.byte	0x04, 0x17
        /*001a*/ 	.short	(.L_11 - .L_10)
.L_10:
        /*001c*/ 	.word	0x00000000
        /*0020*/ 	.short	0x0003
        /*0022*/ 	.short	0x0018
        /*0024*/ 	.byte	0x00, 0xf0, 0x11, 0x00


	//----- nvinfo : EIATTR_KPARAM_INFO
	.align		4
.L_11:
        /*0028*/ 	.byte	0x04, 0x17
        /*002a*/ 	.short	(.L_13 - .L_12)
.L_12:
        /*002c*/ 	.word	0x00000000
        /*0030*/ 	.short	0x0002
        /*0032*/ 	.short	0x0010
        /*0034*/ 	.byte	0x00, 0xf5, 0x21, 0x00


	//----- nvinfo : EIATTR_KPARAM_INFO
	.align		4
.L_13:
        /*0038*/ 	.byte	0x04, 0x17
        /*003a*/ 	.short	(.L_15 - .L_14)
.L_14:
        /*003c*/ 	.word	0x00000000
        /*0040*/ 	.short	0x0001
        /*0042*/ 	.short	0x0008
        /*0044*/ 	.byte	0x00, 0xf0, 0x11, 0x00


	//----- nvinfo : EIATTR_KPARAM_INFO
	.align		4
.L_15:
        /*0048*/ 	.byte	0x04, 0x17
        /*004a*/ 	.short	(.L_17 - .L_16)
.L_16:
        /*004c*/ 	.word	0x00000000
        /*0050*/ 	.short	0x0000
        /*0052*/ 	.short	0x0000
        /*0054*/ 	.byte	0x00, 0xf5, 0x21, 0x00


	//----- nvinfo : EIATTR_SPARSE_MMA_MASK
	.align		4
.L_17:
        /*0058*/ 	.byte	0x03, 0x50
        /*005a*/ 	.short	0x0000


	//----- nvinfo : EIATTR_MAXREG_COUNT
	.align		4
        /*005c*/ 	.byte	0x03, 0x1b
        /*005e*/ 	.short	0x00ff


	//----- nvinfo : EIATTR_MERCURY_ISA_VERSION
	.align		4
        /*0060*/ 	.byte	0x03, 0x5f
        /*0062*/ 	.short	0x0101


	//----- nvinfo : EIATTR_VRC_CTA_INIT_COUNT
	.align		4
        /*0064*/ 	.byte	0x02, 0x4a
	.zero		1
	.zero		1


	//----- nvinfo : EIATTR_EXIT_INSTR_OFFSETS
	.align		4
        /*0068*/ 	.byte	0x04, 0x1c
        /*006a*/ 	.short	(.L_19 - .L_18)


	//   ....[0]....
.L_18:
        /*006c*/ 	.word	0x00000080


	//   ....[1]....
        /*0070*/ 	.word	0x00000850


	//----- nvinfo : EIATTR_CRS_STACK_SIZE
	.align		4
.L_19:
        /*0074*/ 	.byte	0x04, 0x1e
        /*0076*/ 	.short	(.L_21 - .L_20)
.L_20:
        /*0078*/ 	.word	0x00000000


	//----- nvinfo : EIATTR_CBANK_PARAM_SIZE
	.align		4
.L_21:
        /*007c*/ 	.byte	0x03, 0x19
        /*007e*/ 	.short	0x0028


	//----- nvinfo : EIATTR_PARAM_CBANK
	.align		4
        /*0080*/ 	.byte	0x04, 0x0a
        /*0082*/ 	.short	(.L_23 - .L_22)
	.align		4
.L_22:
        /*0084*/ 	.word	index@(.nv.constant0._Z22upper_triangle_rowwisePKfiS0_iPf)
        /*0088*/ 	.short	0x0380
        /*008a*/ 	.short	0x0028


	//----- nvinfo : EIATTR_SW_WAR
	.align		4
.L_23:
        /*008c*/ 	.byte	0x04, 0x36
        /*008e*/ 	.short	(.L_25 - .L_24)
.L_24:
        /*0090*/ 	.word	0x00000008
.L_25:


//--------------------- .nv.callgraph             --------------------------
	.section	.nv.callgraph,"",@"SHT_CUDA_CALLGRAPH"
	.align	4
	.sectionentsize	8
	.align		4
        /*0000*/ 	.word	0x00000000
	.align		4
        /*0004*/ 	.word	0xffffffff
	.align		4
        /*0008*/ 	.word	0x00000000
	.align		4
        /*000c*/ 	.word	0xfffffffe
	.align		4
        /*0010*/ 	.word	0x00000000
	.align		4
        /*0014*/ 	.word	0xfffffffd
	.align		4
        /*0018*/ 	.word	0x00000000
	.align		4
        /*001c*/ 	.word	0xfffffffc


//--------------------- .text._Z22upper_triangle_rowwisePKfiS0_iPf --------------------------
	.section	.text._Z22upper_triangle_rowwisePKfiS0_iPf,"ax",@progbits
	.align	128
        .global         _Z22upper_triangle_rowwisePKfiS0_iPf
        .type           _Z22upper_triangle_rowwisePKfiS0_iPf,@function
        .size           _Z22upper_triangle_rowwisePKfiS0_iPf,(.L_x_12 - _Z22upper_triangle_rowwisePKfiS0_iPf)
        .other          _Z22upper_triangle_rowwisePKfiS0_iPf,@"STO_CUDA_ENTRY STV_DEFAULT"
_Z22upper_triangle_rowwisePKfiS0_iPf:
.text._Z22upper_triangle_rowwisePKfiS0_iPf:
[----:B------:R-:W-:Y:S01]  /*0000*/  LDC R1, c[0x0][0x37c] ;  /* 0x0000df00ff017b82 */ /* 0x000fe20000000800 */
[----:B------:R-:W0:Y:S07]  /*0010*/  S2R R8, SR_TID.X ;  /* 0x0000000000087919 */ /* 0x000e2e0000002100 */
[----:B------:R-:W1:Y:S01]  /*0020*/  S2UR UR4, SR_CTAID.X ;  /* 0x00000000000479c3 */ /* 0x000e620000002500 */
[----:B------:R-:W1:Y:S01]  /*0030*/  LDCU UR5, c[0x0][0x360] ;  /* 0x00006c00ff0577ac */ /* 0x000e620008000800 */
[----:B------:R-:W2:Y:S01]  /*0040*/  LDCU UR6, c[0x0][0x388] ;  /* 0x00007100ff0677ac */ /* 0x000ea20008000800 */
[----:B-1----:R-:W-:-:S06]  /*0050*/  UIMAD UR4, UR4, UR5, URZ ;  /* 0x00000005040472a4 */ /* 0x002fcc000f8e02ff */
[----:B0-----:R-:W-:-:S04]  /*0060*/  IADD3 R6, PT, PT, R8, UR4, RZ ;  /* 0x0000000408067c10 */ /* 0x001fc8000fffe0ff */
[----:B--2---:R-:W-:-:S13]  /*0070*/  ISETP.GE.AND P0, PT, R6, UR6, PT ;  /* 0x0000000606007c0c */ /* 0x004fda000bf06270 */
[----:B------:R-:W-:Y:S05]  /*0080*/  @P0 EXIT ;  /* 0x000000000000094d */ /* 0x000fea0003800000 */
[----:B------:R-:W0:Y:S01]  /*0090*/  LDC R5, c[0x0][0x398] ;  /* 0x0000e600ff057b82 */ /* 0x000e220000000800 */
[----:B------:R-:W-:Y:S01]  /*00a0*/  IADD3 R9, PT, PT, R6, 0x1, RZ ;  /* 0x0000000106097810 */ /* 0x000fe20007ffe0ff */
[----:B------:R-:W1:Y:S01]  /*00b0*/  LDCU.64 UR6, c[0x0][0x358] ;  /* 0x00006b00ff0677ac */ /* 0x000e620008000a00 */
[----:B------:R-:W-:Y:S01]  /*00c0*/  BSSY.RECONVERGENT B0, `(.L_x_0) ;  /* 0x0000076000007945 */ /* 0x000fe20003800200 */
[----:B------:R-:W-:Y:S01]  /*00d0*/  HFMA2 R0, -RZ, RZ, 0, 0 ;  /* 0x00000000ff007431 */ /* 0x000fe200000001ff */
[----:B0-----:R-:W-:-:S13]  /*00e0*/  ISETP.GE.AND P0, PT, R9, R5, PT ;  /* 0x000000050900720c */ /* 0x001fda0003f06270 */
[----:B-1----:R-:W-:Y:S05]  /*00f0*/  @P0 BRA `(.L_x_1) ;  /* 0x0000000400c80947 */ /* 0x002fea0003800000 */
[----:B------:R-:W0:Y:S02]  /*0100*/  LDC.64 R2, c[0x0][0x380] ;  /* 0x0000e000ff027b82 */ /* 0x000e240000000a00 */
[----:B0-----:R-:W-:-:S05]  /*0110*/  IMAD.WIDE R2, R6, 0x4, R2 ;  /* 0x0000000406027825 */ /* 0x001fca00078e0202 */
[----:B------:R0:W5:Y:S01]  /*0120*/  LDG.E.CONSTANT R7, desc[UR6][R2.64] ;  /* 0x0000000602077981 */ /* 0x000162000c1e9900 */
[--C-:B------:R-:W-:Y:S01]  /*0130*/  IADD3 R0, PT, PT, -R6, -0x2, R5.reuse ;  /* 0xfffffffe06007810 */ /* 0x100fe20007ffe105 */
[----:B------:R-:W-:Y:S01]  /*0140*/  ULOP3.LUT UR5, URZ, UR4, URZ, 0x33, !UPT ;  /* 0x00000004ff057292 */ /* 0x000fe2000f8e33ff */
[----:B------:R-:W-:Y:S02]  /*0150*/  BSSY.RECONVERGENT B1, `(.L_x_2) ;  /* 0x0000035000017945 */ /* 0x000fe40003800200 */
[----:B------:R-:W-:Y:S02]  /*0160*/  ISETP.GE.U32.AND P0, PT, R0, 0xf, PT ;  /* 0x0000000f0000780c */ /* 0x000fe40003f06070 */
[----:B------:R-:W-:Y:S02]  /*0170*/  MOV R0, RZ ;  /* 0x000000ff00007202 */ /* 0x000fe40000000f00 */
[----:B------:R-:W-:-:S04]  /*0180*/  IADD3 R8, PT, PT, -R8, UR5, R5 ;  /* 0x0000000508087c10 */ /* 0x000fc8000fffe105 */
[----:B------:R-:W-:-:S05]  /*0190*/  LOP3.LUT R10, R8, 0xf, RZ, 0xc0, !PT ;  /* 0x0000000f080a7812 */ /* 0x000fca00078ec0ff */
[----:B0-----:R-:W-:Y:S05]  /*01a0*/  @!P0 BRA `(.L_x_3) ;  /* 0x0000000000bc8947 */ /* 0x001fea0003800000 */
[----:B------:R-:W0:Y:S01]  /*01b0*/  LDC.64 R2, c[0x0][0x390] ;  /* 0x0000e400ff027b82 */ /* 0x000e220000000a00 */
[----:B------:R-:W-:Y:S01]  /*01c0*/  LOP3.LUT R11, R8, 0xfffffff0, RZ, 0xc0, !PT ;  /* 0xfffffff0080b7812 */ /* 0x000fe200078ec0ff */
[----:B------:R-:W-:Y:S01]  /*01d0*/  BSSY.RECONVERGENT B2, `(.L_x_4) ;  /* 0x000002b000027945 */ /* 0x000fe20003800200 */
[----:B------:R-:W-:Y:S02]  /*01e0*/  MOV R0, RZ ;  /* 0x000000ff00007202 */ /* 0x000fe40000000f00 */
[----:B------:R-:W-:Y:S02]  /*01f0*/  IADD3 R11, PT, PT, -R11, RZ, RZ ;  /* 0x000000ff0b0b7210 */ /* 0x000fe40007ffe1ff */
[----:B0-----:R-:W-:-:S04]  /*0200*/  IADD3 R2, P0, PT, R2, 0x20, RZ ;  /* 0x0000002002027810 */ /* 0x001fc80007f1e0ff */
[----:B------:R-:W-:-:S09]  /*0210*/  IADD3.X R3, PT, PT, RZ, R3, RZ, P0, !PT ;  /* 0x00000003ff037210 */ /* 0x000fd200007fe4ff */
.L_x_5:
[----:B------:R-:W-:-:S05]  /*0220*/  IMAD.WIDE R4, R9, 0x4, R2 ;  /* 0x0000000409047825 */ /* 0x000fca00078e0202 */
[----:B------:R-:W2:Y:S04]  /*0230*/  LDG.E.CONSTANT R21, desc[UR6][R4.64+-0x20] ;  /* 0xffffe00604157981 */ /* 0x000ea8000c1e9900 */
[----:B------:R-:W3:Y:S04]  /*0240*/  LDG.E.CONSTANT R23, desc[UR6][R4.64+-0x1c] ;  /* 0xffffe40604177981 */ /* 0x000ee8000c1e9900 */
[----:B------:R-:W4:Y:S04]  /*0250*/  LDG.E.CONSTANT R25, desc[UR6][R4.64+-0x18] ;  /* 0xffffe80604197981 */ /* 0x000f28000c1e9900 */
        /* <DEDUP_REMOVED lines=12> */
[----:B------:R-:W4:Y:S01]  /*0320*/  LDG.E.CONSTANT R19, desc[UR6][R4.64+0x1c] ;  /* 0x00001c0604137981 */ /* 0x000f22000c1e9900 */
[----:B------:R-:W-:-:S02]  /*0330*/  IADD3 R11, PT, PT, R11, 0x10, RZ ;  /* 0x000000100b0b7810 */ /* 0x000fc40007ffe0ff */
[----:B------:R-:W-:Y:S02]  /*0340*/  IADD3 R6, PT, PT, R6, 0x10, RZ ;  /* 0x0000001006067810 */ /* 0x000fe40007ffe0ff */
[----:B------:R-:W-:Y:S02]  /*0350*/  ISETP.NE.AND P0, PT, R11, RZ, PT ;  /* 0x000000ff0b00720c */ /* 0x000fe40003f05270 */
[----:B------:R-:W-:Y:S01]  /*0360*/  IADD3 R9, PT, PT, R9, 0x10, RZ ;  /* 0x0000001009097810 */ /* 0x000fe20007ffe0ff */
[----:B--2--5:R-:W-:-:S04]  /*0370*/  FFMA R0, R7, R21, R0 ;  /* 0x0000001507007223 */ /* 0x024fc80000000000 */
[----:B---3--:R-:W-:-:S04]  /*0380*/  FFMA R0, R7, R23, R0 ;  /* 0x0000001707007223 */ /* 0x008fc80000000000 */
[----:B----4-:R-:W-:-:S04]  /*0390*/  FFMA R0, R7, R25, R0 ;  /* 0x0000001907007223 */ /* 0x010fc80000000000 */
[----:B------:R-:W-:-:S04]  /*03a0*/  FFMA R0, R7, R17, R0 ;  /* 0x0000001107007223 */ /* 0x000fc80000000000 */
        /* <DEDUP_REMOVED lines=11> */
[----:B------:R-:W-:Y:S01]  /*0460*/  FFMA R0, R7, R19, R12 ;  /* 0x0000001307007223 */ /* 0x000fe2000000000c */
[----:B------:R-:W-:Y:S06]  /*0470*/  @P0 BRA `(.L_x_5) ;  /* 0xfffffffc00680947 */ /* 0x000fec000383ffff */
[----:B------:R-:W-:Y:S05]  /*0480*/  BSYNC.RECONVERGENT B2 ;  /* 0x0000000000027941 */ /* 0x000fea0003800200 */
.L_x_4:
[----:B------:R-:W-:-:S07]  /*0490*/  IADD3 R9, PT, PT, R6, 0x1, RZ ;  /* 0x0000000106097810 */ /* 0x000fce0007ffe0ff */
.L_x_3:
[----:B------:R-:W-:Y:S05]  /*04a0*/  BSYNC.RECONVERGENT B1 ;  /* 0x0000000000017941 */ /* 0x000fea0003800200 */
.L_x_2:
[----:B------:R-:W-:-:S13]  /*04b0*/  ISETP.NE.AND P0, PT, R10, RZ, PT ;  /* 0x000000ff0a00720c */ /* 0x000fda0003f05270 */
[----:B------:R-:W-:Y:S05]  /*04c0*/  @!P0 BRA `(.L_x_1) ;  /* 0x0000000000d48947 */ /* 0x000fea0003800000 */
[----:B------:R-:W-:Y:S01]  /*04d0*/  ISETP.GE.U32.AND P0, PT, R10, 0x8, PT ;  /* 0x000000080a00780c */ /* 0x000fe20003f06070 */
[----:B------:R-:W-:Y:S01]  /*04e0*/  BSSY.RECONVERGENT B1, `(.L_x_6) ;  /* 0x0000017000017945 */ /* 0x000fe20003800200 */
[----:B------:R-:W-:-:S04]  /*04f0*/  LOP3.LUT R6, R8, 0x7, RZ, 0xc0, !PT ;  /* 0x0000000708067812 */ /* 0x000fc800078ec0ff */
[----:B------:R-:W-:-:S07]  /*0500*/  ISETP.NE.AND P1, PT, R6, RZ, PT ;  /* 0x000000ff0600720c */ /* 0x000fce0003f25270 */
[----:B------:R-:W-:Y:S06]  /*0510*/  @!P0 BRA `(.L_x_7) ;  /* 0x00000000004c8947 */ /* 0x000fec0003800000 */
[----:B------:R-:W0:Y:S02]  /*0520*/  LDC.64 R2, c[0x0][0x390] ;  /* 0x0000e400ff027b82 */ /* 0x000e240000000a00 */
[----:B0-----:R-:W-:-:S05]  /*0530*/  IMAD.WIDE R2, R9, 0x4, R2 ;  /* 0x0000000409027825 */ /* 0x001fca00078e0202 */
[----:B------:R-:W2:Y:S04]  /*0540*/  LDG.E.CONSTANT R4, desc[UR6][R2.64] ;  /* 0x0000000602047981 */ /* 0x000ea8000c1e9900 */
[----:B------:R-:W3:Y:S04]  /*0550*/  LDG.E.CONSTANT R5, desc[UR6][R2.64+0x4] ;  /* 0x0000040602057981 */ /* 0x000ee8000c1e9900 */
[----:B------:R-:W4:Y:S04]  /*0560*/  LDG.E.CONSTANT R11, desc[UR6][R2.64+0x8] ;  /* 0x00000806020b7981 */ /* 0x000f28000c1e9900 */
[----:B------:R-:W4:Y:S04]  /*0570*/  LDG.E.CONSTANT R13, desc[UR6][R2.64+0xc] ;  /* 0x00000c06020d7981 */ /* 0x000f28000c1e9900 */
[----:B------:R-:W4:Y:S04]  /*0580*/  LDG.E.CONSTANT R15, desc[UR6][R2.64+0x10] ;  /* 0x00001006020f7981 */ /* 0x000f28000c1e9900 */
[----:B------:R-:W4:Y:S04]  /*0590*/  LDG.E.CONSTANT R17, desc[UR6][R2.64+0x14] ;  /* 0x0000140602117981 */ /* 0x000f28000c1e9900 */
[----:B------:R-:W4:Y:S04]  /*05a0*/  LDG.E.CONSTANT R19, desc[UR6][R2.64+0x18] ;  /* 0x0000180602137981 */ /* 0x000f28000c1e9900 */
[----:B------:R-:W4:Y:S01]  /*05b0*/  LDG.E.CONSTANT R21, desc[UR6][R2.64+0x1c] ;  /* 0x00001c0602157981 */ /* 0x000f22000c1e9900 */
        /* <DEDUP_REMOVED lines=8> */
[----:B------:R-:W-:-:S07]  /*0640*/  FFMA R0, R7, R21, R4 ;  /* 0x0000001507007223 */ /* 0x000fce0000000004 */
.L_x_7:
[----:B------:R-:W-:Y:S05]  /*0650*/  BSYNC.RECONVERGENT B1 ;  /* 0x0000000000017941 */ /* 0x000fea0003800200 */
.L_x_6:
        /* <DEDUP_REMOVED lines=11> */
[----:B------:R-:W4:Y:S01]  /*0710*/  LDG.E.CONSTANT R13, desc[UR6][R2.64+0xc] ;  /* 0x00000c06020d7981 */ /* 0x000f22000c1e9900 */
[----:B------:R-:W-:Y:S01]  /*0720*/  IADD3 R9, PT, PT, R9, 0x4, RZ ;  /* 0x0000000409097810 */ /* 0x000fe20007ffe0ff */
[----:B--2--5:R-:W-:-:S04]  /*0730*/  FFMA R4, R7, R4, R0 ;  /* 0x0000000407047223 */ /* 0x024fc80000000000 */
[----:B---3--:R-:W-:-:S04]  /*0740*/  FFMA R4, R7, R5, R4 ;  /* 0x0000000507047223 */ /* 0x008fc80000000004 */
[----:B----4-:R-:W-:-:S04]  /*0750*/  FFMA R4, R7, R11, R4 ;  /* 0x0000000b07047223 */ /* 0x010fc80000000004 */
[----:B------:R-:W-:-:S07]  /*0760*/  FFMA R0, R7, R13, R4 ;  /* 0x0000000d07007223 */ /* 0x000fce0000000004 */
.L_x_9:
[----:B------:R-:W-:Y:S05]  /*0770*/  BSYNC.RECONVERGENT B1 ;  /* 0x0000000000017941 */ /* 0x000fea0003800200 */
.L_x_8:
[----:B------:R-:W-:Y:S05]  /*0780*/  @!P1 BRA `(.L_x_1) ;  /* 0x0000000000249947 */ /* 0x000fea0003800000 */
[----:B------:R-:W0:Y:S01]  /*0790*/  LDC.64 R4, c[0x0][0x390] ;  /* 0x0000e400ff047b82 */ /* 0x000e220000000a00 */
[----:B------:R-:W-:-:S07]  /*07a0*/  IADD3 R8, PT, PT, -R8, RZ, RZ ;  /* 0x000000ff08087210 */ /* 0x000fce0007ffe1ff */
.L_x_10:
[----:B0-----:R-:W-:-:S06]  /*07b0*/  IMAD.WIDE R2, R9, 0x4, R4 ;  /* 0x0000000409027825 */ /* 0x001fcc00078e0204 */
[----:B------:R-:W2:Y:S01]  /*07c0*/  LDG.E.CONSTANT R2, desc[UR6][R2.64] ;  /* 0x0000000602027981 */ /* 0x000ea2000c1e9900 */
[----:B------:R-:W-:Y:S02]  /*07d0*/  IADD3 R8, PT, PT, R8, 0x1, RZ ;  /* 0x0000000108087810 */ /* 0x000fe40007ffe0ff */
[----:B------:R-:W-:Y:S02]  /*07e0*/  IADD3 R9, PT, PT, R9, 0x1, RZ ;  /* 0x0000000109097810 */ /* 0x000fe40007ffe0ff */
[----:B------:R-:W-:Y:S01]  /*07f0*/  ISETP.NE.AND P0, PT, R8, RZ, PT ;  /* 0x000000ff0800720c */ /* 0x000fe20003f05270 */
[----:B--2--5:R-:W-:-:S12]  /*0800*/  FFMA R0, R7, R2, R0 ;  /* 0x0000000207007223 */ /* 0x024fd80000000000 */
[----:B------:R-:W-:Y:S05]  /*0810*/  @P0 BRA `(.L_x_10) ;  /* 0xfffffffc00e40947 */ /* 0x000fea000383ffff */
.L_x_1:
[----:B------:R-:W-:Y:S05]  /*0820*/  BSYNC.RECONVERGENT B0 ;  /* 0x0000000000007941 */ /* 0x000fea0003800200 */
.L_x_0:
[----:B------:R-:W0:Y:S02]  /*0830*/  LDC.64 R2, c[0x0][0x3a0] ;  /* 0x0000e800ff027b82 */ /* 0x000e240000000a00 */
[----:B0-----:R-:W-:Y:S01]  /*0840*/  REDG.E.ADD.F32.FTZ.RN.STRONG.GPU desc[UR6][R2.64], R0 ;  /* 0x00000000020079a6 */ /* 0x001fe2000c12f306 */
[----:B------:R-:W-:Y:S05]  /*0850*/  EXIT ;  /* 0x000000000000794d */ /* 0x000fea0003800000 */
.L_x_11:
[----:B------:R-:W-:-:S00]  /*0860*/  BRA `(.L_x_11) ;  /* 0xfffffffc00fc7947 */ /* 0x000fc0000383ffff */
[----:B------:R-:W-:-:S00]  /*0870*/  NOP ;  /* 0x0000000000007918 */ /* 0x000fc00000000000 */
        /* <DEDUP_REMOVED lines=8> */
.L_x_12:


//--------------------- .nv.shared.reserved.0     --------------------------
	.section	.nv.shared.reserved.0,"aw",@nobits
	.weak		__nv_reservedSMEM_offset_0_alias
	.size		__nv_reservedSMEM_offset_0_alias, 0, 64
	.other		__nv_reservedSMEM_offset_0_alias,@"STO_CUDA_RESERVED_SHARED STV_DEFAULT"
__nv_reservedSMEM_offset_0_alias:
	.zero		0
	.zero		64


//--------------------- .nv.constant0._Z22upper_triangle_rowwisePKfiS0_iPf --------------------------
	.section	.nv.constant0._Z22upper_triangle_rowwisePKfiS0_iPf,"a",@progbits
	.sectionflags	@""
	.align	4
.nv.constant0._Z22upper_triangle_rowwisePKfiS0_iPf:
	.zero		936


//--------------------- SYMBOLS --------------------------

	.type		.nv.reservedSmem.offset0,@object
	.size		.nv.reservedSmem.offset0,0x4
